//
// Generated by NVIDIA NVVM Compiler
//
// Compiler Build ID: CL-36424714
// Cuda compilation tools, release 13.0, V13.0.88
// Based on NVVM 20.0.0
//

.version 9.0
.target sm_100
.address_size 64

	// .globl	_Z12mandelKernelffffiiPi

.visible .entry _Z12mandelKernelffffiiPi(
	.param .f32 _Z12mandelKernelffffiiPi_param_0,
	.param .f32 _Z12mandelKernelffffiiPi_param_1,
	.param .f32 _Z12mandelKernelffffiiPi_param_2,
	.param .f32 _Z12mandelKernelffffiiPi_param_3,
	.param .u32 _Z12mandelKernelffffiiPi_param_4,
	.param .u32 _Z12mandelKernelffffiiPi_param_5,
	.param .u64 .ptr .align 1 _Z12mandelKernelffffiiPi_param_6
)
{
	.reg .pred 	%p<4>;
	.reg .b32 	%r<19>;
	.reg .b32 	%f<20>;
	.reg .b64 	%rd<8>;

	ld.param.f32 	%f9, [_Z12mandelKernelffffiiPi_param_0];
	ld.param.f32 	%f10, [_Z12mandelKernelffffiiPi_param_1];
	ld.param.f32 	%f11, [_Z12mandelKernelffffiiPi_param_2];
	ld.param.f32 	%f12, [_Z12mandelKernelffffiiPi_param_3];
	ld.param.u32 	%r6, [_Z12mandelKernelffffiiPi_param_4];
	ld.param.u32 	%r7, [_Z12mandelKernelffffiiPi_param_5];
	ld.param.u64 	%rd1, [_Z12mandelKernelffffiiPi_param_6];
	mov.u32 	%r9, %ctaid.x;
	mov.u32 	%r10, %ntid.x;
	mov.u32 	%r11, %tid.x;
	mad.lo.s32 	%r1, %r9, %r10, %r11;
	mov.u32 	%r12, %ctaid.y;
	mov.u32 	%r13, %ntid.y;
	mov.u32 	%r14, %tid.y;
	mad.lo.s32 	%r2, %r12, %r13, %r14;
	cvt.rn.f32.s32 	%f13, %r1;
	fma.rn.f32 	%f1, %f11, %f13, %f9;
	cvt.rn.f32.u32 	%f14, %r2;
	fma.rn.f32 	%f2, %f12, %f14, %f10;
	setp.lt.s32 	%p1, %r7, 1;
	mov.b32 	%r18, 0;
	@%p1 bra 	$L__BB0_4;
	mov.b32 	%r17, 0;
	mov.f32 	%f18, %f2;
	mov.f32 	%f19, %f1;
$L__BB0_2:
	mul.f32 	%f5, %f19, %f19;
	mul.f32 	%f6, %f18, %f18;
	add.f32 	%f15, %f5, %f6;
	setp.gt.f32 	%p2, %f15, 0f40800000;
	mov.u32 	%r18, %r17;
	@%p2 bra 	$L__BB0_4;
	sub.f32 	%f16, %f5, %f6;
	add.f32 	%f17, %f19, %f19;
	add.f32 	%f19, %f1, %f16;
	fma.rn.f32 	%f18, %f17, %f18, %f2;
	add.s32 	%r17, %r17, 1;
	setp.ne.s32 	%p3, %r17, %r7;
	mov.u32 	%r18, %r7;
	@%p3 bra 	$L__BB0_2;
$L__BB0_4:
	cvta.to.global.u64 	%rd2, %rd1;
	mul.lo.s32 	%r16, %r6, %r2;
	cvt.s64.s32 	%rd3, %r16;
	cvt.s64.s32 	%rd4, %r1;
	add.s64 	%rd5, %rd3, %rd4;
	shl.b64 	%rd6, %rd5, 2;
	add.s64 	%rd7, %rd2, %rd6;
	st.global.u32 	[%rd7], %r18;
	ret;

}


// ===== COMPILED SASS (sm_100) =====

	.target	sm_100

	.elftype	@"ET_EXEC"


//--------------------- .note.nv.tkinfo           --------------------------
	.section	.note.nv.tkinfo,"",@"SHT_NOTE"
	.sectionflags	@"SHF_NOTE_NV_TKINFO"
	.tkinfo
        /*0018*/ 	.word	0x00000002
        /*0030*/ 	.string	""
        /*0030*/ 	.string	"ptxas"
        /*0030*/ 	.string	"Cuda compilation tools, release 13.0, V13.0.88"
        /*0030*/ 	.string	"Build cuda_13.0.r13.0/compiler.36424714_0"
        /*0030*/ 	.string	"-arch sm_100 -m 64 "



//--------------------- .note.nv.cuinfo           --------------------------
	.section	.note.nv.cuinfo,"",@"SHT_NOTE"
	.sectionflags	@"SHF_NOTE_NV_CUINFO"
        /*0018*/ 	.short	0x0002
        /*001a*/ 	.short	0x0064
        /*001c*/ 	.short	0x0082
	.zero		2


//--------------------- .nv.info                  --------------------------
	.section	.nv.info,"",@"SHT_CUDA_INFO"
	.align	4


	//----- nvinfo : EIATTR_REGCOUNT
	.align		4
        /*0000*/ 	.byte	0x04, 0x2f
        /*0002*/ 	.short	(.L_1 - .L_0)
	.align		4
.L_0:
        /*0004*/ 	.word	index@(_Z12mandelKernelffffiiPi)
        /*0008*/ 	.word	0x0000000e


	//----- nvinfo : EIATTR_FRAME_SIZE
	.align		4
.L_1:
        /*000c*/ 	.byte	0x04, 0x11
        /*000e*/ 	.short	(.L_3 - .L_2)
	.align		4
.L_2:
        /*0010*/ 	.word	index@(_Z12mandelKernelffffiiPi)
        /*0014*/ 	.word	0x00000000


	//----- nvinfo : EIATTR_MIN_STACK_SIZE
	.align		4
.L_3:
        /*0018*/ 	.byte	0x04, 0x12
        /*001a*/ 	.short	(.L_5 - .L_4)
	.align		4
.L_4:
        /*001c*/ 	.word	index@(_Z12mandelKernelffffiiPi)
        /*0020*/ 	.word	0x00000000
.L_5:


//--------------------- .nv.compat                --------------------------
	.section	.nv.compat,"",@"SHT_CUDA_COMPAT_INFO"
	.align	4
        /*0000*/ 	.byte	0x02, 0x09, 0x00, 0x00, 0x02, 0x02, 0x01, 0x00, 0x02, 0x05, 0x05, 0x00, 0x03, 0x07, 0x01, 0x01
        /*0010*/ 	.byte	0x02, 0x03, 0x00, 0x00, 0x02, 0x06, 0x01, 0x00, 0x04, 0x0b, 0x08, 0x00, 0x01, 0x00, 0x00, 0x00
        /*0020*/ 	.byte	0x00, 0x00, 0x00, 0x00


//--------------------- .nv.info._Z12mandelKernelffffiiPi --------------------------
	.section	.nv.info._Z12mandelKernelffffiiPi,"",@"SHT_CUDA_INFO"
	.sectionflags	@""
	.align	4


	//----- nvinfo : EIATTR_CUDA_API_VERSION
	.align		4
        /*0000*/ 	.byte	0x04, 0x37
        /*0002*/ 	.short	(.L_7 - .L_6)
.L_6:
        /*0004*/ 	.word	0x00000082


	//----- nvinfo : EIATTR_KPARAM_INFO
	.align		4
.L_7:
        /*0008*/ 	.byte	0x04, 0x17
        /*000a*/ 	.short	(.L_9 - .L_8)
.L_8:
        /*000c*/ 	.word	0x00000000
        /*0010*/ 	.short	0x0006
        /*0012*/ 	.short	0x0018
        /*0014*/ 	.byte	0x00, 0xf5, 0x21, 0x00


	//----- nvinfo : EIATTR_KPARAM_INFO
	.align		4
.L_9:
        /*0018*/ 	.byte	0x04, 0x17
        /*001a*/ 	.short	(.L_11 - .L_10)
.L_10:
        /*001c*/ 	.word	0x00000000
        /*0020*/ 	.short	0x0005
        /*0022*/ 	.short	0x0014
        /*0024*/ 	.byte	0x00, 0xf0, 0x11, 0x00


	//----- nvinfo : EIATTR_KPARAM_INFO
	.align		4
.L_11:
        /*0028*/ 	.byte	0x04, 0x17
        /*002a*/ 	.short	(.L_13 - .L_12)
.L_12:
        /*002c*/ 	.word	0x00000000
        /*0030*/ 	.short	0x0004
        /*0032*/ 	.short	0x0010
        /*0034*/ 	.byte	0x00, 0xf0, 0x11, 0x00


	//----- nvinfo : EIATTR_KPARAM_INFO
	.align		4
.L_13:
        /*0038*/ 	.byte	0x04, 0x17
        /*003a*/ 	.short	(.L_15 - .L_14)
.L_14:
        /*003c*/ 	.word	0x00000000
        /*0040*/ 	.short	0x0003
        /*0042*/ 	.short	0x000c
        /*0044*/ 	.byte	0x00, 0xf0, 0x11, 0x00


	//----- nvinfo : EIATTR_KPARAM_INFO
	.align		4
.L_15:
        /*0048*/ 	.byte	0x04, 0x17
        /*004a*/ 	.short	(.L_17 - .L_16)
.L_16:
        /*004c*/ 	.word	0x00000000
        /*0050*/ 	.short	0x0002
        /*0052*/ 	.short	0x0008
        /*0054*/ 	.byte	0x00, 0xf0, 0x11, 0x00


	//----- nvinfo : EIATTR_KPARAM_INFO
	.align		4
.L_17:
        /*0058*/ 	.byte	0x04, 0x17
        /*005a*/ 	.short	(.L_19 - .L_18)
.L_18:
        /*005c*/ 	.word	0x00000000
        /*0060*/ 	.short	0x0001
        /*0062*/ 	.short	0x0004
        /*0064*/ 	.byte	0x00, 0xf0, 0x11, 0x00


	//----- nvinfo : EIATTR_KPARAM_INFO
	.align		4
.L_19:
        /*0068*/ 	.byte	0x04, 0x17
        /*006a*/ 	.short	(.L_21 - .L_20)
.L_20:
        /*006c*/ 	.word	0x00000000
        /*0070*/ 	.short	0x0000
        /*0072*/ 	.short	0x0000
        /*0074*/ 	.byte	0x00, 0xf0, 0x11, 0x00


	//----- nvinfo : EIATTR_SPARSE_MMA_MASK
	.align		4
.L_21:
        /*0078*/ 	.byte	0x03, 0x50
        /*007a*/ 	.short	0x0000


	//----- nvinfo : EIATTR_MAXREG_COUNT
	.align		4
        /*007c*/ 	.byte	0x03, 0x1b
        /*007e*/ 	.short	0x00ff


	//----- nvinfo : EIATTR_MERCURY_ISA_VERSION
	.align		4
        /*0080*/ 	.byte	0x03, 0x5f
        /*0082*/ 	.short	0x0101


	//----- nvinfo : EIATTR_VRC_CTA_INIT_COUNT
	.align		4
        /*0084*/ 	.byte	0x02, 0x4a
	.zero		1
	.zero		1


	//----- nvinfo : EIATTR_EXIT_INSTR_OFFSETS
	.align		4
        /*0088*/ 	.byte	0x04, 0x1c
        /*008a*/ 	.short	(.L_23 - .L_22)


	//   ....[0]....
.L_22:
        /*008c*/ 	.word	0x00000310


	//----- nvinfo : EIATTR_CRS_STACK_SIZE
	.align		4
.L_23:
        /*0090*/ 	.byte	0x04, 0x1e
        /*0092*/ 	.short	(.L_25 - .L_24)
.L_24:
        /*0094*/ 	.word	0x00000000


	//----- nvinfo : EIATTR_CBANK_PARAM_SIZE
	.align		4
.L_25:
        /*0098*/ 	.byte	0x03, 0x19
        /*009a*/ 	.short	0x0020


	//----- nvinfo : EIATTR_PARAM_CBANK
	.align		4
        /*009c*/ 	.byte	0x04, 0x0a
        /*009e*/ 	.short	(.L_27 - .L_26)
	.align		4
.L_26:
        /*00a0*/ 	.word	index@(.nv.constant0._Z12mandelKernelffffiiPi)
        /*00a4*/ 	.short	0x0380
        /*00a6*/ 	.short	0x0020


	//----- nvinfo : EIATTR_SW_WAR
	.align		4
.L_27:
        /*00a8*/ 	.byte	0x04, 0x36
        /*00aa*/ 	.short	(.L_29 - .L_28)
.L_28:
        /*00ac*/ 	.word	0x00000008
.L_29:


//--------------------- .nv.callgraph             --------------------------
	.section	.nv.callgraph,"",@"SHT_CUDA_CALLGRAPH"
	.align	4
	.sectionentsize	8
	.align		4
        /*0000*/ 	.word	0x00000000
	.align		4
        /*0004*/ 	.word	0xffffffff
	.align		4
        /*0008*/ 	.word	0x00000000
	.align		4
        /*000c*/ 	.word	0xfffffffe
	.align		4
        /*0010*/ 	.word	0x00000000
	.align		4
        /*0014*/ 	.word	0xfffffffd
	.align		4
        /*0018*/ 	.word	0x00000000
	.align		4
        /*001c*/ 	.word	0xfffffffc


//--------------------- .text._Z12mandelKernelffffiiPi --------------------------
	.section	.text._Z12mandelKernelffffiiPi,"ax",@progbits
	.align	128
        .global         _Z12mandelKernelffffiiPi
        .type           _Z12mandelKernelffffiiPi,@function
        .size           _Z12mandelKernelffffiiPi,(.L_x_4 - _Z12mandelKernelffffiiPi)
        .other          _Z12mandelKernelffffiiPi,@"STO_CUDA_ENTRY STV_DEFAULT"
_Z12mandelKernelffffiiPi:
.text._Z12mandelKernelffffiiPi:
[----:B------:R-:W-:Y:S01]  /*0000*/  LDC R1, c[0x0][0x37c] ;  /* 0x0000df00ff017b82 */ /* 0x000fe20000000800 */
[----:B------:R-:W0:Y:S07]  /*0010*/  S2R R3, SR_TID.X ;  /* 0x0000000000037919 */ /* 0x000e2e0000002100 */
[----:B------:R-:W0:Y:S01]  /*0020*/  LDC R0, c[0x0][0x360] ;  /* 0x0000d800ff007b82 */ /* 0x000e220000000800 */
[----:B------:R-:W1:Y:S01]  /*0030*/  LDCU UR6, c[0x0][0x394] ;  /* 0x00007280ff0677ac */ /* 0x000e620008000800 */
[----:B------:R-:W2:Y:S06]  /*0040*/  S2R R5, SR_TID.Y ;  /* 0x0000000000057919 */ /* 0x000eac0000002200 */
[----:B------:R-:W0:Y:S08]  /*0050*/  S2UR UR4, SR_CTAID.X ;  /* 0x00000000000479c3 */ /* 0x000e300000002500 */
[----:B------:R-:W2:Y:S01]  /*0060*/  S2UR UR5, SR_CTAID.Y ;  /* 0x00000000000579c3 */ /* 0x000ea20000002600 */
[----:B-1----:R-:W-:-:S07]  /*0070*/  UISETP.GE.AND UP0, UPT, UR6, 0x1, UPT ;  /* 0x000000010600788c */ /* 0x002fce000bf06270 */
[----:B------:R-:W2:Y:S08]  /*0080*/  LDC R2, c[0x0][0x364] ;  /* 0x0000d900ff027b82 */ /* 0x000eb00000000800 */
[----:B------:R-:W1:Y:S01]  /*0090*/  LDC.64 R8, c[0x0][0x380] ;  /* 0x0000e000ff087b82 */ /* 0x000e620000000a00 */
[----:B0-----:R-:W-:-:S05]  /*00a0*/  IMAD R0, R0, UR4, R3 ;  /* 0x0000000400007c24 */ /* 0x001fca000f8e0203 */
[----:B------:R-:W-:Y:S02]  /*00b0*/  I2FP.F32.S32 R3, R0 ;  /* 0x0000000000037245 */ /* 0x000fe40000201400 */
[----:B------:R-:W1:Y:S01]  /*00c0*/  LDC.64 R6, c[0x0][0x388] ;  /* 0x0000e200ff067b82 */ /* 0x000e620000000a00 */
[----:B--2---:R-:W-:Y:S02]  /*00d0*/  IMAD R2, R2, UR5, R5 ;  /* 0x0000000502027c24 */ /* 0x004fe4000f8e0205 */
[----:B------:R-:W-:Y:S01]  /*00e0*/  HFMA2 R5, -RZ, RZ, 0, 0 ;  /* 0x00000000ff057431 */ /* 0x000fe200000001ff */
[----:B------:R-:W0:Y:S02]  /*00f0*/  LDCU.64 UR4, c[0x0][0x358] ;  /* 0x00006b00ff0477ac */ /* 0x000e240008000a00 */
[----:B------:R-:W-:Y:S01]  /*0100*/  I2FP.F32.U32 R4, R2 ;  /* 0x0000000200047245 */ /* 0x000fe20000201000 */
[----:B-1----:R-:W-:-:S04]  /*0110*/  FFMA R3, R3, R6, R8 ;  /* 0x0000000603037223 */ /* 0x002fc80000000008 */
[----:B------:R-:W-:Y:S01]  /*0120*/  FFMA R4, R4, R7, R9 ;  /* 0x0000000704047223 */ /* 0x000fe20000000009 */
[----:B0-----:R-:W-:Y:S06]  /*0130*/  BRA.U !UP0, `(.L_x_0) ;  /* 0x0000000108507547 */ /* 0x001fec000b800000 */
[----:B------:R-:W-:Y:S01]  /*0140*/  BSSY.RECONVERGENT B0, `(.L_x_0) ;  /* 0x0000013000007945 */ /* 0x000fe20003800200 */
[----:B------:R-:W-:Y:S01]  /*0150*/  MOV R5, RZ ;  /* 0x000000ff00057202 */ /* 0x000fe20000000f00 */
[----:B------:R-:W0:Y:S01]  /*0160*/  LDCU UR7, c[0x0][0x394] ;  /* 0x00007280ff0777ac */ /* 0x000e220008000800 */
[----:B------:R-:W-:Y:S02]  /*0170*/  MOV R7, R4 ;  /* 0x0000000400077202 */ /* 0x000fe40000000f00 */
[----:B------:R-:W-:Y:S01]  /*0180*/  MOV R6, R3 ;  /* 0x0000000300067202 */ /* 0x000fe20000000f00 */
[----:B------:R-:W1:Y:S06]  /*0190*/  LDCU UR10, c[0x0][0x394] ;  /* 0x00007280ff0a77ac */ /* 0x000e6c0008000800 */
.L_x_2:
[----:B------:R-:W-:Y:S01]  /*01a0*/  FMUL R8, R6, R6 ;  /* 0x0000000606087220 */ /* 0x000fe20000400000 */
[----:B------:R-:W-:-:S04]  /*01b0*/  FMUL R11, R7, R7 ;  /* 0x00000007070b7220 */ /* 0x000fc80000400000 */
[----:B------:R-:W-:-:S05]  /*01c0*/  FADD R9, R8, R11 ;  /* 0x0000000b08097221 */ /* 0x000fca0000000000 */
[----:B------:R-:W-:-:S13]  /*01d0*/  FSETP.GT.AND P0, PT, R9, 4, PT ;  /* 0x408000000900780b */ /* 0x000fda0003f04000 */
[----:B------:R-:W-:Y:S05]  /*01e0*/  @P0 BRA `(.L_x_1) ;  /* 0x0000000000200947 */ /* 0x000fea0003800000 */
[----:B------:R-:W-:Y:S01]  /*01f0*/  IADD3 R5, PT, PT, R5, 0x1, RZ ;  /* 0x0000000105057810 */ /* 0x000fe20007ffe0ff */
[----:B------:R-:W-:Y:S01]  /*0200*/  FADD R9, R6, R6 ;  /* 0x0000000606097221 */ /* 0x000fe20000000000 */
[----:B------:R-:W-:Y:S02]  /*0210*/  FADD R6, R8, -R11 ;  /* 0x8000000b08067221 */ /* 0x000fe40000000000 */
[----:B-1----:R-:W-:Y:S01]  /*0220*/  ISETP.NE.AND P0, PT, R5, UR10, PT ;  /* 0x0000000a05007c0c */ /* 0x002fe2000bf05270 */
[----:B------:R-:W-:Y:S01]  /*0230*/  FFMA R7, R9, R7, R4 ;  /* 0x0000000709077223 */ /* 0x000fe20000000004 */
[----:B------:R-:W-:-:S11]  /*0240*/  FADD R6, R3, R6 ;  /* 0x0000000603067221 */ /* 0x000fd60000000000 */
[----:B------:R-:W-:Y:S05]  /*0250*/  @P0 BRA `(.L_x_2) ;  /* 0xfffffffc00d00947 */ /* 0x000fea000383ffff */
[----:B0-----:R-:W-:-:S07]  /*0260*/  MOV R5, UR7 ;  /* 0x0000000700057c02 */ /* 0x001fce0008000f00 */
.L_x_1:
[----:B01----:R-:W-:Y:S05]  /*0270*/  BSYNC.RECONVERGENT B0 ;  /* 0x0000000000007941 */ /* 0x003fea0003800200 */
.L_x_0:
[----:B------:R-:W0:Y:S01]  /*0280*/  LDCU UR6, c[0x0][0x390] ;  /* 0x00007200ff0677ac */ /* 0x000e220008000800 */
[----:B------:R-:W1:Y:S01]  /*0290*/  LDCU.64 UR8, c[0x0][0x398] ;  /* 0x00007300ff0877ac */ /* 0x000e620008000a00 */
[----:B0-----:R-:W-:Y:S01]  /*02a0*/  IMAD R3, R2, UR6, RZ ;  /* 0x0000000602037c24 */ /* 0x001fe2000f8e02ff */
[----:B------:R-:W-:-:S04]  /*02b0*/  SHF.R.S32.HI R2, RZ, 0x1f, R0 ;  /* 0x0000001fff027819 */ /* 0x000fc80000011400 */
[----:B------:R-:W-:-:S04]  /*02c0*/  IADD3 R0, P0, PT, R0, R3, RZ ;  /* 0x0000000300007210 */ /* 0x000fc80007f1e0ff */
[----:B------:R-:W-:Y:S02]  /*02d0*/  LEA.HI.X.SX32 R3, R3, R2, 0x1, P0 ;  /* 0x0000000203037211 */ /* 0x000fe400000f0eff */
[----:B-1----:R-:W-:-:S04]  /*02e0*/  LEA R2, P0, R0, UR8, 0x2 ;  /* 0x0000000800027c11 */ /* 0x002fc8000f8010ff */
[----:B------:R-:W-:-:S05]  /*02f0*/  LEA.HI.X R3, R0, UR9, R3, 0x2, P0 ;  /* 0x0000000900037c11 */ /* 0x000fca00080f1403 */
[----:B------:R-:W-:Y:S01]  /*0300*/  STG.E desc[UR4][R2.64], R5 ;  /* 0x0000000502007986 */ /* 0x000fe2000c101904 */
[----:B------:R-:W-:Y:S05]  /*0310*/  EXIT ;  /* 0x000000000000794d */ /* 0x000fea0003800000 */
.L_x_3:
[----:B------:R-:W-:-:S00]  /*0320*/  BRA `(.L_x_3) ;  /* 0xfffffffc00fc7947 */ /* 0x000fc0000383ffff */
[----:B------:R-:W-:-:S00]  /*0330*/  NOP ;  /* 0x0000000000007918 */ /* 0x000fc00000000000 */
        /* <DEDUP_REMOVED lines=12> */
.L_x_4:


//--------------------- .nv.shared.reserved.0     --------------------------
	.section	.nv.shared.reserved.0,"aw",@nobits
	.weak		__nv_reservedSMEM_offset_0_alias
	.size		__nv_reservedSMEM_offset_0_alias, 0, 64
	.other		__nv_reservedSMEM_offset_0_alias,@"STO_CUDA_RESERVED_SHARED STV_DEFAULT"
__nv_reservedSMEM_offset_0_alias:
	.zero		0
	.zero		64


//--------------------- .nv.constant0._Z12mandelKernelffffiiPi --------------------------
	.section	.nv.constant0._Z12mandelKernelffffiiPi,"a",@progbits
	.sectionflags	@""
	.align	4
.nv.constant0._Z12mandelKernelffffiiPi:
	.zero		928


//--------------------- SYMBOLS --------------------------

	.type		.nv.reservedSmem.offset0,@object
	.size		.nv.reservedSmem.offset0,0x4
